//
// Generated by NVIDIA NVVM Compiler
//
// Compiler Build ID: CL-36424714
// Cuda compilation tools, release 13.0, V13.0.88
// Based on NVVM 20.0.0
//

.version 9.0
.target sm_100
.address_size 64

	// .globl	_Z24SpiltQKVAndAddBiasKernelIfEvPKT_S2_PS0_iiii

.visible .entry _Z24SpiltQKVAndAddBiasKernelIfEvPKT_S2_PS0_iiii(
	.param .u64 .ptr .align 1 _Z24SpiltQKVAndAddBiasKernelIfEvPKT_S2_PS0_iiii_param_0,
	.param .u64 .ptr .align 1 _Z24SpiltQKVAndAddBiasKernelIfEvPKT_S2_PS0_iiii_param_1,
	.param .u64 .ptr .align 1 _Z24SpiltQKVAndAddBiasKernelIfEvPKT_S2_PS0_iiii_param_2,
	.param .u32 _Z24SpiltQKVAndAddBiasKernelIfEvPKT_S2_PS0_iiii_param_3,
	.param .u32 _Z24SpiltQKVAndAddBiasKernelIfEvPKT_S2_PS0_iiii_param_4,
	.param .u32 _Z24SpiltQKVAndAddBiasKernelIfEvPKT_S2_PS0_iiii_param_5,
	.param .u32 _Z24SpiltQKVAndAddBiasKernelIfEvPKT_S2_PS0_iiii_param_6
)
{
	.reg .b32 	%r<21>;
	.reg .b32 	%f<10>;
	.reg .b64 	%rd<21>;

	ld.param.u64 	%rd1, [_Z24SpiltQKVAndAddBiasKernelIfEvPKT_S2_PS0_iiii_param_0];
	ld.param.u64 	%rd2, [_Z24SpiltQKVAndAddBiasKernelIfEvPKT_S2_PS0_iiii_param_1];
	ld.param.u64 	%rd3, [_Z24SpiltQKVAndAddBiasKernelIfEvPKT_S2_PS0_iiii_param_2];
	ld.param.u32 	%r1, [_Z24SpiltQKVAndAddBiasKernelIfEvPKT_S2_PS0_iiii_param_3];
	ld.param.u32 	%r2, [_Z24SpiltQKVAndAddBiasKernelIfEvPKT_S2_PS0_iiii_param_4];
	ld.param.u32 	%r3, [_Z24SpiltQKVAndAddBiasKernelIfEvPKT_S2_PS0_iiii_param_5];
	ld.param.u32 	%r4, [_Z24SpiltQKVAndAddBiasKernelIfEvPKT_S2_PS0_iiii_param_6];
	cvta.to.global.u64 	%rd4, %rd3;
	cvta.to.global.u64 	%rd5, %rd2;
	cvta.to.global.u64 	%rd6, %rd1;
	mov.u32 	%r5, %ctaid.y;
	mov.u32 	%r6, %ctaid.x;
	mov.u32 	%r7, %tid.x;
	mul.lo.s32 	%r8, %r4, %r2;
	mul.lo.s32 	%r9, %r2, %r1;
	mul.lo.s32 	%r10, %r9, %r3;
	mul.lo.s32 	%r11, %r10, %r4;
	mad.lo.s32 	%r12, %r3, %r5, %r6;
	mul.lo.s32 	%r13, %r8, %r12;
	div.s32 	%r14, %r7, %r4;
	mul.lo.s32 	%r15, %r14, %r4;
	sub.s32 	%r16, %r7, %r15;
	mad.lo.s32 	%r17, %r2, %r5, %r14;
	mad.lo.s32 	%r18, %r17, %r3, %r6;
	mad.lo.s32 	%r19, %r18, %r4, %r16;
	mad.lo.s32 	%r20, %r13, 3, %r7;
	mul.wide.s32 	%rd7, %r20, 4;
	add.s64 	%rd8, %rd6, %rd7;
	ld.global.f32 	%f1, [%rd8];
	mul.wide.u32 	%rd9, %r7, 4;
	add.s64 	%rd10, %rd5, %rd9;
	ld.global.f32 	%f2, [%rd10];
	add.f32 	%f3, %f1, %f2;
	mul.wide.s32 	%rd11, %r19, 4;
	add.s64 	%rd12, %rd4, %rd11;
	st.global.f32 	[%rd12], %f3;
	mul.wide.s32 	%rd13, %r8, 4;
	add.s64 	%rd14, %rd8, %rd13;
	ld.global.f32 	%f4, [%rd14];
	add.s64 	%rd15, %rd10, %rd13;
	ld.global.f32 	%f5, [%rd15];
	add.f32 	%f6, %f4, %f5;
	mul.wide.s32 	%rd16, %r11, 4;
	add.s64 	%rd17, %rd12, %rd16;
	st.global.f32 	[%rd17], %f6;
	add.s64 	%rd18, %rd14, %rd13;
	ld.global.f32 	%f7, [%rd18];
	add.s64 	%rd19, %rd15, %rd13;
	ld.global.f32 	%f8, [%rd19];
	add.f32 	%f9, %f7, %f8;
	add.s64 	%rd20, %rd17, %rd16;
	st.global.f32 	[%rd20], %f9;
	ret;

}


// ===== COMPILED SASS (sm_100) =====

	.target	sm_100

	.elftype	@"ET_EXEC"


//--------------------- .note.nv.tkinfo           --------------------------
	.section	.note.nv.tkinfo,"",@"SHT_NOTE"
	.sectionflags	@"SHF_NOTE_NV_TKINFO"
	.tkinfo
        /*0018*/ 	.word	0x00000002
        /*0030*/ 	.string	""
        /*0030*/ 	.string	"ptxas"
        /*0030*/ 	.string	"Cuda compilation tools, release 13.0, V13.0.88"
        /*0030*/ 	.string	"Build cuda_13.0.r13.0/compiler.36424714_0"
        /*0030*/ 	.string	"-arch sm_100 -m 64 "



//--------------------- .note.nv.cuinfo           --------------------------
	.section	.note.nv.cuinfo,"",@"SHT_NOTE"
	.sectionflags	@"SHF_NOTE_NV_CUINFO"
        /*0018*/ 	.short	0x0002
        /*001a*/ 	.short	0x0064
        /*001c*/ 	.short	0x0082
	.zero		2


//--------------------- .nv.info                  --------------------------
	.section	.nv.info,"",@"SHT_CUDA_INFO"
	.align	4


	//----- nvinfo : EIATTR_REGCOUNT
	.align		4
        /*0000*/ 	.byte	0x04, 0x2f
        /*0002*/ 	.short	(.L_1 - .L_0)
	.align		4
.L_0:
        /*0004*/ 	.word	index@(_Z24SpiltQKVAndAddBiasKernelIfEvPKT_S2_PS0_iiii)
        /*0008*/ 	.word	0x00000016


	//----- nvinfo : EIATTR_FRAME_SIZE
	.align		4
.L_1:
        /*000c*/ 	.byte	0x04, 0x11
        /*000e*/ 	.short	(.L_3 - .L_2)
	.align		4
.L_2:
        /*0010*/ 	.word	index@(_Z24SpiltQKVAndAddBiasKernelIfEvPKT_S2_PS0_iiii)
        /*0014*/ 	.word	0x00000000


	//----- nvinfo : EIATTR_MIN_STACK_SIZE
	.align		4
.L_3:
        /*0018*/ 	.byte	0x04, 0x12
        /*001a*/ 	.short	(.L_5 - .L_4)
	.align		4
.L_4:
        /*001c*/ 	.word	index@(_Z24SpiltQKVAndAddBiasKernelIfEvPKT_S2_PS0_iiii)
        /*0020*/ 	.word	0x00000000
.L_5:


//--------------------- .nv.compat                --------------------------
	.section	.nv.compat,"",@"SHT_CUDA_COMPAT_INFO"
	.align	4
        /*0000*/ 	.byte	0x02, 0x09, 0x00, 0x00, 0x02, 0x02, 0x01, 0x00, 0x02, 0x05, 0x05, 0x00, 0x03, 0x07, 0x01, 0x01
        /*0010*/ 	.byte	0x02, 0x03, 0x00, 0x00, 0x02, 0x06, 0x01, 0x00, 0x04, 0x0b, 0x08, 0x00, 0x09, 0x00, 0x00, 0x00
        /*0020*/ 	.byte	0x00, 0x00, 0x00, 0x00


//--------------------- .nv.info._Z24SpiltQKVAndAddBiasKernelIfEvPKT_S2_PS0_iiii --------------------------
	.section	.nv.info._Z24SpiltQKVAndAddBiasKernelIfEvPKT_S2_PS0_iiii,"",@"SHT_CUDA_INFO"
	.sectionflags	@""
	.align	4


	//----- nvinfo : EIATTR_CUDA_API_VERSION
	.align		4
        /*0000*/ 	.byte	0x04, 0x37
        /*0002*/ 	.short	(.L_7 - .L_6)
.L_6:
        /*0004*/ 	.word	0x00000082


	//----- nvinfo : EIATTR_KPARAM_INFO
	.align		4
.L_7:
        /*0008*/ 	.byte	0x04, 0x17
        /*000a*/ 	.short	(.L_9 - .L_8)
.L_8:
        /*000c*/ 	.word	0x00000000
        /*0010*/ 	.short	0x0006
        /*0012*/ 	.short	0x0024
        /*0014*/ 	.byte	0x00, 0xf0, 0x11, 0x00


	//----- nvinfo : EIATTR_KPARAM_INFO
	.align		4
.L_9:
        /*0018*/ 	.byte	0x04, 0x17
        /*001a*/ 	.short	(.L_11 - .L_10)
.L_10:
        /*001c*/ 	.word	0x00000000
        /*0020*/ 	.short	0x0005
        /*0022*/ 	.short	0x0020
        /*0024*/ 	.byte	0x00, 0xf0, 0x11, 0x00


	//----- nvinfo : EIATTR_KPARAM_INFO
	.align		4
.L_11:
        /*0028*/ 	.byte	0x04, 0x17
        /*002a*/ 	.short	(.L_13 - .L_12)
.L_12:
        /*002c*/ 	.word	0x00000000
        /*0030*/ 	.short	0x0004
        /*0032*/ 	.short	0x001c
        /*0034*/ 	.byte	0x00, 0xf0, 0x11, 0x00


	//----- nvinfo : EIATTR_KPARAM_INFO
	.align		4
.L_13:
        /*0038*/ 	.byte	0x04, 0x17
        /*003a*/ 	.short	(.L_15 - .L_14)
.L_14:
        /*003c*/ 	.word	0x00000000
        /*0040*/ 	.short	0x0003
        /*0042*/ 	.short	0x0018
        /*0044*/ 	.byte	0x00, 0xf0, 0x11, 0x00


	//----- nvinfo : EIATTR_KPARAM_INFO
	.align		4
.L_15:
        /*0048*/ 	.byte	0x04, 0x17
        /*004a*/ 	.short	(.L_17 - .L_16)
.L_16:
        /*004c*/ 	.word	0x00000000
        /*0050*/ 	.short	0x0002
        /*0052*/ 	.short	0x0010
        /*0054*/ 	.byte	0x00, 0xf5, 0x21, 0x00


	//----- nvinfo : EIATTR_KPARAM_INFO
	.align		4
.L_17:
        /*0058*/ 	.byte	0x04, 0x17
        /*005a*/ 	.short	(.L_19 - .L_18)
.L_18:
        /*005c*/ 	.word	0x00000000
        /*0060*/ 	.short	0x0001
        /*0062*/ 	.short	0x0008
        /*0064*/ 	.byte	0x00, 0xf5, 0x21, 0x00


	//----- nvinfo : EIATTR_KPARAM_INFO
	.align		4
.L_19:
        /*0068*/ 	.byte	0x04, 0x17
        /*006a*/ 	.short	(.L_21 - .L_20)
.L_20:
        /*006c*/ 	.word	0x00000000
        /*0070*/ 	.short	0x0000
        /*0072*/ 	.short	0x0000
        /*0074*/ 	.byte	0x00, 0xf5, 0x21, 0x00


	//----- nvinfo : EIATTR_SPARSE_MMA_MASK
	.align		4
.L_21:
        /*0078*/ 	.byte	0x03, 0x50
        /*007a*/ 	.short	0x0000


	//----- nvinfo : EIATTR_MAXREG_COUNT
	.align		4
        /*007c*/ 	.byte	0x03, 0x1b
        /*007e*/ 	.short	0x00ff


	//----- nvinfo : EIATTR_MERCURY_ISA_VERSION
	.align		4
        /*0080*/ 	.byte	0x03, 0x5f
        /*0082*/ 	.short	0x0101


	//----- nvinfo : EIATTR_VRC_CTA_INIT_COUNT
	.align		4
        /*0084*/ 	.byte	0x02, 0x4a
	.zero		1
	.zero		1


	//----- nvinfo : EIATTR_EXIT_INSTR_OFFSETS
	.align		4
        /*0088*/ 	.byte	0x04, 0x1c
        /*008a*/ 	.short	(.L_23 - .L_22)


	//   ....[0]....
.L_22:
        /*008c*/ 	.word	0x00000430


	//----- nvinfo : EIATTR_CBANK_PARAM_SIZE
	.align		4
.L_23:
        /*0090*/ 	.byte	0x03, 0x19
        /*0092*/ 	.short	0x0028


	//----- nvinfo : EIATTR_PARAM_CBANK
	.align		4
        /*0094*/ 	.byte	0x04, 0x0a
        /*0096*/ 	.short	(.L_25 - .L_24)
	.align		4
.L_24:
        /*0098*/ 	.word	index@(.nv.constant0._Z24SpiltQKVAndAddBiasKernelIfEvPKT_S2_PS0_iiii)
        /*009c*/ 	.short	0x0380
        /*009e*/ 	.short	0x0028


	//----- nvinfo : EIATTR_SW_WAR
	.align		4
.L_25:
        /*00a0*/ 	.byte	0x04, 0x36
        /*00a2*/ 	.short	(.L_27 - .L_26)
.L_26:
        /*00a4*/ 	.word	0x00000008
.L_27:


//--------------------- .nv.callgraph             --------------------------
	.section	.nv.callgraph,"",@"SHT_CUDA_CALLGRAPH"
	.align	4
	.sectionentsize	8
	.align		4
        /*0000*/ 	.word	0x00000000
	.align		4
        /*0004*/ 	.word	0xffffffff
	.align		4
        /*0008*/ 	.word	0x00000000
	.align		4
        /*000c*/ 	.word	0xfffffffe
	.align		4
        /*0010*/ 	.word	0x00000000
	.align		4
        /*0014*/ 	.word	0xfffffffd
	.align		4
        /*0018*/ 	.word	0x00000000
	.align		4
        /*001c*/ 	.word	0xfffffffc


//--------------------- .text._Z24SpiltQKVAndAddBiasKernelIfEvPKT_S2_PS0_iiii --------------------------
	.section	.text._Z24SpiltQKVAndAddBiasKernelIfEvPKT_S2_PS0_iiii,"ax",@progbits
	.align	128
        .global         _Z24SpiltQKVAndAddBiasKernelIfEvPKT_S2_PS0_iiii
        .type           _Z24SpiltQKVAndAddBiasKernelIfEvPKT_S2_PS0_iiii,@function
        .size           _Z24SpiltQKVAndAddBiasKernelIfEvPKT_S2_PS0_iiii,(.L_x_1 - _Z24SpiltQKVAndAddBiasKernelIfEvPKT_S2_PS0_iiii)
        .other          _Z24SpiltQKVAndAddBiasKernelIfEvPKT_S2_PS0_iiii,@"STO_CUDA_ENTRY STV_DEFAULT"
_Z24SpiltQKVAndAddBiasKernelIfEvPKT_S2_PS0_iiii:
.text._Z24SpiltQKVAndAddBiasKernelIfEvPKT_S2_PS0_iiii:
[----:B------:R-:W-:Y:S01]  /*0000*/  LDC R1, c[0x0][0x37c] ;  /* 0x0000df00ff017b82 */ /* 0x000fe20000000800 */
[----:B------:R-:W0:Y:S07]  /*0010*/  S2R R11, SR_CTAID.X ;  /* 0x00000000000b7919 */ /* 0x000e2e0000002500 */
[----:B------:R-:W0:Y:S01]  /*0020*/  S2UR UR6, SR_CTAID.Y ;  /* 0x00000000000679c3 */ /* 0x000e220000002600 */
[----:B------:R-:W1:Y:S01]  /*0030*/  LDCU.64 UR4, c[0x0][0x358] ;  /* 0x00006b00ff0477ac */ /* 0x000e620008000a00 */
[----:B------:R-:W2:Y:S06]  /*0040*/  S2R R10, SR_TID.X ;  /* 0x00000000000a7919 */ /* 0x000eac0000002100 */
[----:B------:R-:W0:Y:S08]  /*0050*/  LDC.64 R4, c[0x0][0x3a0] ;  /* 0x0000e800ff047b82 */ /* 0x000e300000000a00 */
[----:B------:R-:W3:Y:S08]  /*0060*/  LDC.64 R2, c[0x0][0x398] ;  /* 0x0000e600ff027b82 */ /* 0x000ef00000000a00 */
[----:B------:R-:W4:Y:S08]  /*0070*/  LDC.64 R6, c[0x0][0x388] ;  /* 0x0000e200ff067b82 */ /* 0x000f300000000a00 */
[----:B------:R-:W5:Y:S01]  /*0080*/  LDC.64 R8, c[0x0][0x380] ;  /* 0x0000e000ff087b82 */ /* 0x000f620000000a00 */
[----:B0-----:R-:W-:-:S02]  /*0090*/  IMAD R13, R4, UR6, R11 ;  /* 0x00000006040d7c24 */ /* 0x001fc4000f8e020b */
[----:B---3--:R-:W-:-:S04]  /*00a0*/  IMAD R0, R5, R3, RZ ;  /* 0x0000000305007224 */ /* 0x008fc800078e02ff */
[----:B------:R-:W-:-:S04]  /*00b0*/  IMAD R13, R0, R13, RZ ;  /* 0x0000000d000d7224 */ /* 0x000fc800078e02ff */
[----:B--2---:R-:W-:Y:S02]  /*00c0*/  IMAD R13, R13, 0x3, R10 ;  /* 0x000000030d0d7824 */ /* 0x004fe400078e020a */
[----:B----4-:R-:W-:-:S05]  /*00d0*/  IMAD.WIDE.U32 R6, R10, 0x4, R6 ;  /* 0x000000040a067825 */ /* 0x010fca00078e0006 */
[----:B-1----:R-:W2:Y:S01]  /*00e0*/  LDG.E R14, desc[UR4][R6.64] ;  /* 0x00000004060e7981 */ /* 0x002ea2000c1e1900 */
[----:B-----5:R-:W-:-:S05]  /*00f0*/  IMAD.WIDE R8, R13, 0x4, R8 ;  /* 0x000000040d087825 */ /* 0x020fca00078e0208 */
[----:B------:R0:W2:Y:S01]  /*0100*/  LDG.E R15, desc[UR4][R8.64] ;  /* 0x00000004080f7981 */ /* 0x0000a2000c1e1900 */
[----:B------:R-:W-:-:S04]  /*0110*/  IABS R17, R5 ;  /* 0x0000000500117213 */ /* 0x000fc80000000000 */
[----:B------:R-:W1:Y:S08]  /*0120*/  I2F.RP R16, R17 ;  /* 0x0000001100107306 */ /* 0x000e700000209400 */
[----:B-1----:R-:W1:Y:S02]  /*0130*/  MUFU.RCP R16, R16 ;  /* 0x0000001000107308 */ /* 0x002e640000001000 */
[----:B-1----:R-:W-:-:S06]  /*0140*/  IADD3 R12, PT, PT, R16, 0xffffffe, RZ ;  /* 0x0ffffffe100c7810 */ /* 0x002fcc0007ffe0ff */
[----:B------:R1:W3:Y:S02]  /*0150*/  F2I.FTZ.U32.TRUNC.NTZ R13, R12 ;  /* 0x0000000c000d7305 */ /* 0x0002e4000021f000 */
[----:B-1----:R-:W-:Y:S01]  /*0160*/  HFMA2 R12, -RZ, RZ, 0, 0 ;  /* 0x00000000ff0c7431 */ /* 0x002fe200000001ff */
[----:B---3--:R-:W-:-:S05]  /*0170*/  IADD3 R18, PT, PT, RZ, -R13, RZ ;  /* 0x8000000dff127210 */ /* 0x008fca0007ffe0ff */
[----:B------:R-:W-:Y:S01]  /*0180*/  IMAD R19, R18, R17, RZ ;  /* 0x0000001112137224 */ /* 0x000fe200078e02ff */
[----:B------:R-:W-:-:S03]  /*0190*/  IABS R18, R10 ;  /* 0x0000000a00127213 */ /* 0x000fc60000000000 */
[----:B------:R-:W-:-:S06]  /*01a0*/  IMAD.HI.U32 R13, R13, R19, R12 ;  /* 0x000000130d0d7227 */ /* 0x000fcc00078e000c */
[----:B------:R-:W-:-:S05]  /*01b0*/  IMAD.HI.U32 R13, R13, R18, RZ ;  /* 0x000000120d0d7227 */ /* 0x000fca00078e00ff */
[----:B------:R-:W-:-:S05]  /*01c0*/  IADD3 R16, PT, PT, -R13, RZ, RZ ;  /* 0x000000ff0d107210 */ /* 0x000fca0007ffe1ff */
[----:B------:R-:W-:-:S05]  /*01d0*/  IMAD R16, R17, R16, R18 ;  /* 0x0000001011107224 */ /* 0x000fca00078e0212 */
[----:B------:R-:W-:-:S13]  /*01e0*/  ISETP.GT.U32.AND P2, PT, R17, R16, PT ;  /* 0x000000101100720c */ /* 0x000fda0003f44070 */
[----:B------:R-:W-:-:S04]  /*01f0*/  @!P2 IADD3 R16, PT, PT, R16, -R17, RZ ;  /* 0x800000111010a210 */ /* 0x000fc80007ffe0ff */
[----:B------:R-:W-:Y:S02]  /*0200*/  ISETP.GE.U32.AND P0, PT, R16, R17, PT ;  /* 0x000000111000720c */ /* 0x000fe40003f06070 */
[----:B------:R-:W-:Y:S02]  /*0210*/  LOP3.LUT R12, R10, R5, RZ, 0x3c, !PT ;  /* 0x000000050a0c7212 */ /* 0x000fe400078e3cff */
[----:B------:R-:W-:Y:S02]  /*0220*/  @!P2 IADD3 R13, PT, PT, R13, 0x1, RZ ;  /* 0x000000010d0da810 */ /* 0x000fe40007ffe0ff */
[----:B------:R-:W-:Y:S02]  /*0230*/  ISETP.GE.AND P1, PT, R12, RZ, PT ;  /* 0x000000ff0c00720c */ /* 0x000fe40003f26270 */
[----:B------:R-:W-:-:S05]  /*0240*/  ISETP.NE.AND P2, PT, R5, RZ, PT ;  /* 0x000000ff0500720c */ /* 0x000fca0003f45270 */
[----:B------:R-:W-:-:S04]  /*0250*/  @P0 IADD3 R13, PT, PT, R13, 0x1, RZ ;  /* 0x000000010d0d0810 */ /* 0x000fc80007ffe0ff */
[----:B------:R-:W-:Y:S02]  /*0260*/  MOV R16, R13 ;  /* 0x0000000d00107202 */ /* 0x000fe40000000f00 */
[----:B------:R-:W1:Y:S02]  /*0270*/  LDC.64 R12, c[0x0][0x390] ;  /* 0x0000e400ff0c7b82 */ /* 0x000e640000000a00 */
[----:B------:R-:W-:Y:S02]  /*0280*/  @!P1 IADD3 R16, PT, PT, -R16, RZ, RZ ;  /* 0x000000ff10109210 */ /* 0x000fe40007ffe1ff */
[----:B------:R-:W-:-:S04]  /*0290*/  @!P2 LOP3.LUT R16, RZ, R5, RZ, 0x33, !PT ;  /* 0x00000005ff10a212 */ /* 0x000fc800078e33ff */
[----:B------:R-:W-:Y:S01]  /*02a0*/  IADD3 R17, PT, PT, -R16, RZ, RZ ;  /* 0x000000ff10117210 */ /* 0x000fe20007ffe1ff */
[----:B------:R-:W-:-:S04]  /*02b0*/  IMAD R16, R3, UR6, R16 ;  /* 0x0000000603107c24 */ /* 0x000fc8000f8e0210 */
[----:B------:R-:W-:Y:S02]  /*02c0*/  IMAD R10, R5, R17, R10 ;  /* 0x00000011050a7224 */ /* 0x000fe400078e020a */
[----:B------:R-:W-:-:S04]  /*02d0*/  IMAD R16, R16, R4, R11 ;  /* 0x0000000410107224 */ /* 0x000fc800078e020b */
[----:B------:R-:W-:Y:S02]  /*02e0*/  IMAD R11, R16, R5, R10 ;  /* 0x00000005100b7224 */ /* 0x000fe400078e020a */
[----:B0-----:R-:W-:-:S04]  /*02f0*/  IMAD.WIDE R8, R0, 0x4, R8 ;  /* 0x0000000400087825 */ /* 0x001fc800078e0208 */
[----:B-1----:R-:W-:-:S04]  /*0300*/  IMAD.WIDE R12, R11, 0x4, R12 ;  /* 0x000000040b0c7825 */ /* 0x002fc800078e020c */
[----:B------:R-:W-:-:S04]  /*0310*/  IMAD.WIDE R6, R0, 0x4, R6 ;  /* 0x0000000400067825 */ /* 0x000fc800078e0206 */
[----:B--2---:R-:W-:-:S05]  /*0320*/  FADD R17, R15, R14 ;  /* 0x0000000e0f117221 */ /* 0x004fca0000000000 */
[----:B------:R-:W-:Y:S04]  /*0330*/  STG.E desc[UR4][R12.64], R17 ;  /* 0x000000110c007986 */ /* 0x000fe8000c101904 */
[----:B------:R-:W2:Y:S04]  /*0340*/  LDG.E R10, desc[UR4][R8.64] ;  /* 0x00000004080a7981 */ /* 0x000ea8000c1e1900 */
[----:B------:R-:W2:Y:S01]  /*0350*/  LDG.E R11, desc[UR4][R6.64] ;  /* 0x00000004060b7981 */ /* 0x000ea2000c1e1900 */
[----:B------:R-:W-:-:S04]  /*0360*/  IMAD R3, R3, R2, RZ ;  /* 0x0000000203037224 */ /* 0x000fc800078e02ff */
[----:B------:R-:W-:-:S04]  /*0370*/  IMAD R4, R3, R4, RZ ;  /* 0x0000000403047224 */ /* 0x000fc800078e02ff */
[----:B------:R-:W-:Y:S02]  /*0380*/  IMAD R15, R4, R5, RZ ;  /* 0x00000005040f7224 */ /* 0x000fe400078e02ff */
[----:B------:R-:W-:-:S04]  /*0390*/  IMAD.WIDE R4, R0, 0x4, R8 ;  /* 0x0000000400047825 */ /* 0x000fc800078e0208 */
[----:B------:R-:W-:-:S04]  /*03a0*/  IMAD.WIDE R2, R15, 0x4, R12 ;  /* 0x000000040f027825 */ /* 0x000fc800078e020c */
[----:B--2---:R-:W-:Y:S01]  /*03b0*/  FADD R19, R10, R11 ;  /* 0x0000000b0a137221 */ /* 0x004fe20000000000 */
[----:B------:R-:W-:-:S04]  /*03c0*/  IMAD.WIDE R10, R0, 0x4, R6 ;  /* 0x00000004000a7825 */ /* 0x000fc800078e0206 */
[----:B------:R-:W-:Y:S04]  /*03d0*/  STG.E desc[UR4][R2.64], R19 ;  /* 0x0000001302007986 */ /* 0x000fe8000c101904 */
[----:B------:R-:W2:Y:S04]  /*03e0*/  LDG.E R4, desc[UR4][R4.64] ;  /* 0x0000000404047981 */ /* 0x000ea8000c1e1900 */
[----:B------:R-:W2:Y:S01]  /*03f0*/  LDG.E R11, desc[UR4][R10.64] ;  /* 0x000000040a0b7981 */ /* 0x000ea2000c1e1900 */
[----:B------:R-:W-:-:S04]  /*0400*/  IMAD.WIDE R6, R15, 0x4, R2 ;  /* 0x000000040f067825 */ /* 0x000fc800078e0202 */
[----:B--2---:R-:W-:-:S05]  /*0410*/  FADD R9, R4, R11 ;  /* 0x0000000b04097221 */ /* 0x004fca0000000000 */
[----:B------:R-:W-:Y:S01]  /*0420*/  STG.E desc[UR4][R6.64], R9 ;  /* 0x0000000906007986 */ /* 0x000fe2000c101904 */
[----:B------:R-:W-:Y:S05]  /*0430*/  EXIT ;  /* 0x000000000000794d */ /* 0x000fea0003800000 */
.L_x_0:
[----:B------:R-:W-:-:S00]  /*0440*/  BRA `(.L_x_0) ;  /* 0xfffffffc00fc7947 */ /* 0x000fc0000383ffff */
[----:B------:R-:W-:-:S00]  /*0450*/  NOP ;  /* 0x0000000000007918 */ /* 0x000fc00000000000 */
        /* <DEDUP_REMOVED lines=10> */
.L_x_1:


//--------------------- .nv.shared.reserved.0     --------------------------
	.section	.nv.shared.reserved.0,"aw",@nobits
	.weak		__nv_reservedSMEM_offset_0_alias
	.size		__nv_reservedSMEM_offset_0_alias, 0, 64
	.other		__nv_reservedSMEM_offset_0_alias,@"STO_CUDA_RESERVED_SHARED STV_DEFAULT"
__nv_reservedSMEM_offset_0_alias:
	.zero		0
	.zero		64


//--------------------- .nv.constant0._Z24SpiltQKVAndAddBiasKernelIfEvPKT_S2_PS0_iiii --------------------------
	.section	.nv.constant0._Z24SpiltQKVAndAddBiasKernelIfEvPKT_S2_PS0_iiii,"a",@progbits
	.sectionflags	@""
	.align	4
.nv.constant0._Z24SpiltQKVAndAddBiasKernelIfEvPKT_S2_PS0_iiii:
	.zero		936


//--------------------- SYMBOLS --------------------------

	.type		.nv.reservedSmem.offset0,@object
	.size		.nv.reservedSmem.offset0,0x4
